//
// Generated by NVIDIA NVVM Compiler
//
// Compiler Build ID: CL-36424714
// Cuda compilation tools, release 13.0, V13.0.88
// Based on NVVM 20.0.0
//

.version 9.0
.target sm_100
.address_size 64

	// .globl	_Z7sortGPUPii

.visible .entry _Z7sortGPUPii(
	.param .u64 .ptr .align 1 _Z7sortGPUPii_param_0,
	.param .u32 _Z7sortGPUPii_param_1
)
{
	.reg .pred 	%p<16>;
	.reg .b32 	%r<35>;
	.reg .b64 	%rd<7>;

	ld.param.u64 	%rd4, [_Z7sortGPUPii_param_0];
	ld.param.u32 	%r26, [_Z7sortGPUPii_param_1];
	cvta.to.global.u64 	%rd1, %rd4;
	setp.lt.s32 	%p1, %r26, 1;
	@%p1 bra 	$L__BB0_22;
	mov.u32 	%r28, %tid.x;
	shl.b32 	%r1, %r28, 1;
	and.b32  	%r2, %r26, 3;
	setp.lt.u32 	%p2, %r26, 4;
	mov.b32 	%r34, 0;
	@%p2 bra 	$L__BB0_16;
	and.b32  	%r34, %r26, 2147483644;
	add.s32 	%r4, %r1, 1;
	mul.wide.u32 	%rd5, %r1, 4;
	add.s64 	%rd2, %rd1, %rd5;
	add.s32 	%r5, %r1, 2;
	neg.s32 	%r31, %r34;
$L__BB0_3:
	setp.ge.u32 	%p3, %r4, %r26;
	@%p3 bra 	$L__BB0_6;
	ld.global.u32 	%r8, [%rd2];
	ld.global.u32 	%r9, [%rd2+4];
	setp.le.s32 	%p4, %r8, %r9;
	@%p4 bra 	$L__BB0_6;
	st.global.u32 	[%rd2], %r9;
	st.global.u32 	[%rd2+4], %r8;
$L__BB0_6:
	setp.ge.u32 	%p5, %r5, %r26;
	bar.sync 	0;
	@%p5 bra 	$L__BB0_9;
	ld.global.u32 	%r10, [%rd2+4];
	ld.global.u32 	%r11, [%rd2+8];
	setp.le.s32 	%p6, %r10, %r11;
	@%p6 bra 	$L__BB0_9;
	st.global.u32 	[%rd2+4], %r11;
	st.global.u32 	[%rd2+8], %r10;
$L__BB0_9:
	setp.ge.u32 	%p7, %r4, %r26;
	bar.sync 	0;
	@%p7 bra 	$L__BB0_12;
	ld.global.u32 	%r12, [%rd2];
	ld.global.u32 	%r13, [%rd2+4];
	setp.le.s32 	%p8, %r12, %r13;
	@%p8 bra 	$L__BB0_12;
	st.global.u32 	[%rd2], %r13;
	st.global.u32 	[%rd2+4], %r12;
$L__BB0_12:
	setp.ge.u32 	%p9, %r5, %r26;
	bar.sync 	0;
	@%p9 bra 	$L__BB0_15;
	ld.global.u32 	%r14, [%rd2+4];
	ld.global.u32 	%r15, [%rd2+8];
	setp.le.s32 	%p10, %r14, %r15;
	@%p10 bra 	$L__BB0_15;
	st.global.u32 	[%rd2+4], %r15;
	st.global.u32 	[%rd2+8], %r14;
$L__BB0_15:
	bar.sync 	0;
	add.s32 	%r31, %r31, 4;
	setp.ne.s32 	%p11, %r31, 0;
	@%p11 bra 	$L__BB0_3;
$L__BB0_16:
	setp.eq.s32 	%p12, %r2, 0;
	@%p12 bra 	$L__BB0_22;
	neg.s32 	%r33, %r2;
$L__BB0_18:
	.pragma "nounroll";
	and.b32  	%r29, %r34, 1;
	add.s32 	%r21, %r29, %r1;
	add.s32 	%r30, %r21, 1;
	setp.ge.s32 	%p13, %r30, %r26;
	@%p13 bra 	$L__BB0_21;
	mul.wide.u32 	%rd6, %r21, 4;
	add.s64 	%rd3, %rd1, %rd6;
	ld.global.u32 	%r22, [%rd3];
	ld.global.u32 	%r23, [%rd3+4];
	setp.le.s32 	%p14, %r22, %r23;
	@%p14 bra 	$L__BB0_21;
	st.global.u32 	[%rd3], %r23;
	st.global.u32 	[%rd3+4], %r22;
$L__BB0_21:
	bar.sync 	0;
	add.s32 	%r34, %r34, 1;
	add.s32 	%r33, %r33, 1;
	setp.ne.s32 	%p15, %r33, 0;
	@%p15 bra 	$L__BB0_18;
$L__BB0_22:
	ret;

}


// ===== COMPILED SASS (sm_100) =====

	.target	sm_100

	.elftype	@"ET_EXEC"


//--------------------- .note.nv.tkinfo           --------------------------
	.section	.note.nv.tkinfo,"",@"SHT_NOTE"
	.sectionflags	@"SHF_NOTE_NV_TKINFO"
	.tkinfo
        /*0018*/ 	.word	0x00000002
        /*0030*/ 	.string	""
        /*0030*/ 	.string	"ptxas"
        /*0030*/ 	.string	"Cuda compilation tools, release 13.0, V13.0.88"
        /*0030*/ 	.string	"Build cuda_13.0.r13.0/compiler.36424714_0"
        /*0030*/ 	.string	"-arch sm_100 -m 64 "



//--------------------- .note.nv.cuinfo           --------------------------
	.section	.note.nv.cuinfo,"",@"SHT_NOTE"
	.sectionflags	@"SHF_NOTE_NV_CUINFO"
        /*0018*/ 	.short	0x0002
        /*001a*/ 	.short	0x0064
        /*001c*/ 	.short	0x0082
	.zero		2


//--------------------- .nv.info                  --------------------------
	.section	.nv.info,"",@"SHT_CUDA_INFO"
	.align	4


	//----- nvinfo : EIATTR_REGCOUNT
	.align		4
        /*0000*/ 	.byte	0x04, 0x2f
        /*0002*/ 	.short	(.L_1 - .L_0)
	.align		4
.L_0:
        /*0004*/ 	.word	index@(_Z7sortGPUPii)
        /*0008*/ 	.word	0x0000000d


	//----- nvinfo : EIATTR_FRAME_SIZE
	.align		4
.L_1:
        /*000c*/ 	.byte	0x04, 0x11
        /*000e*/ 	.short	(.L_3 - .L_2)
	.align		4
.L_2:
        /*0010*/ 	.word	index@(_Z7sortGPUPii)
        /*0014*/ 	.word	0x00000000


	//----- nvinfo : EIATTR_MIN_STACK_SIZE
	.align		4
.L_3:
        /*0018*/ 	.byte	0x04, 0x12
        /*001a*/ 	.short	(.L_5 - .L_4)
	.align		4
.L_4:
        /*001c*/ 	.word	index@(_Z7sortGPUPii)
        /*0020*/ 	.word	0x00000000
.L_5:


//--------------------- .nv.compat                --------------------------
	.section	.nv.compat,"",@"SHT_CUDA_COMPAT_INFO"
	.align	4
        /*0000*/ 	.byte	0x02, 0x09, 0x00, 0x00, 0x02, 0x02, 0x01, 0x00, 0x02, 0x05, 0x05, 0x00, 0x03, 0x07, 0x01, 0x01
        /*0010*/ 	.byte	0x02, 0x03, 0x00, 0x00, 0x02, 0x06, 0x01, 0x00, 0x04, 0x0b, 0x08, 0x00, 0x09, 0x00, 0x00, 0x00
        /*0020*/ 	.byte	0x00, 0x00, 0x00, 0x00


//--------------------- .nv.info._Z7sortGPUPii    --------------------------
	.section	.nv.info._Z7sortGPUPii,"",@"SHT_CUDA_INFO"
	.sectionflags	@""
	.align	4


	//----- nvinfo : EIATTR_CUDA_API_VERSION
	.align		4
        /*0000*/ 	.byte	0x04, 0x37
        /*0002*/ 	.short	(.L_7 - .L_6)
.L_6:
        /*0004*/ 	.word	0x00000082


	//----- nvinfo : EIATTR_KPARAM_INFO
	.align		4
.L_7:
        /*0008*/ 	.byte	0x04, 0x17
        /*000a*/ 	.short	(.L_9 - .L_8)
.L_8:
        /*000c*/ 	.word	0x00000000
        /*0010*/ 	.short	0x0001
        /*0012*/ 	.short	0x0008
        /*0014*/ 	.byte	0x00, 0xf0, 0x11, 0x00


	//----- nvinfo : EIATTR_KPARAM_INFO
	.align		4
.L_9:
        /*0018*/ 	.byte	0x04, 0x17
        /*001a*/ 	.short	(.L_11 - .L_10)
.L_10:
        /*001c*/ 	.word	0x00000000
        /*0020*/ 	.short	0x0000
        /*0022*/ 	.short	0x0000
        /*0024*/ 	.byte	0x00, 0xf5, 0x21, 0x00


	//----- nvinfo : EIATTR_SPARSE_MMA_MASK
	.align		4
.L_11:
        /*0028*/ 	.byte	0x03, 0x50
        /*002a*/ 	.short	0x0000


	//----- nvinfo : EIATTR_MAXREG_COUNT
	.align		4
        /*002c*/ 	.byte	0x03, 0x1b
        /*002e*/ 	.short	0x00ff


	//----- nvinfo : EIATTR_NUM_BARRIERS
	.align		4
        /*0030*/ 	.byte	0x02, 0x4c
        /*0032*/ 	.byte	0x01
	.zero		1


	//----- nvinfo : EIATTR_MERCURY_ISA_VERSION
	.align		4
        /*0034*/ 	.byte	0x03, 0x5f
        /*0036*/ 	.short	0x0101


	//----- nvinfo : EIATTR_VRC_CTA_INIT_COUNT
	.align		4
        /*0038*/ 	.byte	0x02, 0x4a
	.zero		1
	.zero		1


	//----- nvinfo : EIATTR_EXIT_INSTR_OFFSETS
	.align		4
        /*003c*/ 	.byte	0x04, 0x1c
        /*003e*/ 	.short	(.L_13 - .L_12)


	//   ....[0]....
.L_12:
        /*0040*/ 	.word	0x00000030


	//   ....[1]....
        /*0044*/ 	.word	0x000003d0


	//   ....[2]....
        /*0048*/ 	.word	0x00000530


	//----- nvinfo : EIATTR_CRS_STACK_SIZE
	.align		4
.L_13:
        /*004c*/ 	.byte	0x04, 0x1e
        /*004e*/ 	.short	(.L_15 - .L_14)
.L_14:
        /*0050*/ 	.word	0x00000000


	//----- nvinfo : EIATTR_CBANK_PARAM_SIZE
	.align		4
.L_15:
        /*0054*/ 	.byte	0x03, 0x19
        /*0056*/ 	.short	0x000c


	//----- nvinfo : EIATTR_PARAM_CBANK
	.align		4
        /*0058*/ 	.byte	0x04, 0x0a
        /*005a*/ 	.short	(.L_17 - .L_16)
	.align		4
.L_16:
        /*005c*/ 	.word	index@(.nv.constant0._Z7sortGPUPii)
        /*0060*/ 	.short	0x0380
        /*0062*/ 	.short	0x000c


	//----- nvinfo : EIATTR_SW_WAR
	.align		4
.L_17:
        /*0064*/ 	.byte	0x04, 0x36
        /*0066*/ 	.short	(.L_19 - .L_18)
.L_18:
        /*0068*/ 	.word	0x00000008
.L_19:


//--------------------- .nv.callgraph             --------------------------
	.section	.nv.callgraph,"",@"SHT_CUDA_CALLGRAPH"
	.align	4
	.sectionentsize	8
	.align		4
        /*0000*/ 	.word	0x00000000
	.align		4
        /*0004*/ 	.word	0xffffffff
	.align		4
        /*0008*/ 	.word	0x00000000
	.align		4
        /*000c*/ 	.word	0xfffffffe
	.align		4
        /*0010*/ 	.word	0x00000000
	.align		4
        /*0014*/ 	.word	0xfffffffd
	.align		4
        /*0018*/ 	.word	0x00000000
	.align		4
        /*001c*/ 	.word	0xfffffffc


//--------------------- .text._Z7sortGPUPii       --------------------------
	.section	.text._Z7sortGPUPii,"ax",@progbits
	.align	128
        .global         _Z7sortGPUPii
        .type           _Z7sortGPUPii,@function
        .size           _Z7sortGPUPii,(.L_x_14 - _Z7sortGPUPii)
        .other          _Z7sortGPUPii,@"STO_CUDA_ENTRY STV_DEFAULT"
_Z7sortGPUPii:
.text._Z7sortGPUPii:
[----:B------:R-:W-:Y:S08]  /*0000*/  LDC R1, c[0x0][0x37c] ;  /* 0x0000df00ff017b82 */ /* 0x000ff00000000800 */
[----:B------:R-:W0:Y:S02]  /*0010*/  LDC R5, c[0x0][0x388] ;  /* 0x0000e200ff057b82 */ /* 0x000e240000000800 */
[----:B0-----:R-:W-:-:S13]  /*0020*/  ISETP.GE.AND P0, PT, R5, 0x1, PT ;  /* 0x000000010500780c */ /* 0x001fda0003f06270 */
[----:B------:R-:W-:Y:S05]  /*0030*/  @!P0 EXIT ;  /* 0x000000000000894d */ /* 0x000fea0003800000 */
[----:B------:R-:W0:Y:S01]  /*0040*/  S2R R7, SR_TID.X ;  /* 0x0000000000077919 */ /* 0x000e220000002100 */
[C---:B------:R-:W-:Y:S01]  /*0050*/  ISETP.GE.U32.AND P0, PT, R5.reuse, 0x4, PT ;  /* 0x000000040500780c */ /* 0x040fe20003f06070 */
[----:B------:R-:W1:Y:S01]  /*0060*/  LDCU.64 UR4, c[0x0][0x358] ;  /* 0x00006b00ff0477ac */ /* 0x000e620008000a00 */
[----:B------:R-:W-:Y:S01]  /*0070*/  LOP3.LUT R6, R5, 0x3, RZ, 0xc0, !PT ;  /* 0x0000000305067812 */ /* 0x000fe200078ec0ff */
[----:B------:R-:W-:Y:S02]  /*0080*/  IMAD.MOV.U32 R0, RZ, RZ, RZ ;  /* 0x000000ffff007224 */ /* 0x000fe400078e00ff */
[----:B0-----:R-:W-:-:S08]  /*0090*/  IMAD.SHL.U32 R7, R7, 0x2, RZ ;  /* 0x0000000207077824 */ /* 0x001fd000078e00ff */
[----:B-1----:R-:W-:Y:S05]  /*00a0*/  @!P0 BRA `(.L_x_0) ;  /* 0x0000000000c48947 */ /* 0x002fea0003800000 */
[----:B------:R-:W0:Y:S01]  /*00b0*/  LDC.64 R2, c[0x0][0x380] ;  /* 0x0000e000ff027b82 */ /* 0x000e220000000a00 */
[----:B------:R-:W-:Y:S01]  /*00c0*/  VIADD R4, R7, 0x1 ;  /* 0x0000000107047836 */ /* 0x000fe20000000000 */
[----:B------:R-:W-:Y:S01]  /*00d0*/  LOP3.LUT R0, R5, 0x7ffffffc, RZ, 0xc0, !PT ;  /* 0x7ffffffc05007812 */ /* 0x000fe200078ec0ff */
[C---:B------:R-:W-:Y:S01]  /*00e0*/  VIADD R9, R7.reuse, 0x2 ;  /* 0x0000000207097836 */ /* 0x040fe20000000000 */
[----:B------:R-:W1:Y:S02]  /*00f0*/  LDCU UR6, c[0x0][0x388] ;  /* 0x00007100ff0677ac */ /* 0x000e640008000800 */
[----:B------:R-:W-:Y:S01]  /*0100*/  ISETP.GE.U32.AND P1, PT, R4, R5, PT ;  /* 0x000000050400720c */ /* 0x000fe20003f26070 */
[----:B------:R-:W-:Y:S02]  /*0110*/  IMAD.MOV R10, RZ, RZ, -R0 ;  /* 0x000000ffff0a7224 */ /* 0x000fe400078e0a00 */
[----:B01----:R-:W-:-:S10]  /*0120*/  IMAD.WIDE.U32 R2, R7, 0x4, R2 ;  /* 0x0000000407027825 */ /* 0x003fd400078e0002 */
.L_x_9:
[----:B------:R-:W-:Y:S01]  /*0130*/  BSSY.RECONVERGENT B0, `(.L_x_1) ;  /* 0x0000008000007945 */ /* 0x000fe20003800200 */
[----:B------:R-:W-:-:S03]  /*0140*/  ISETP.GE.U32.AND P0, PT, R9, UR6, PT ;  /* 0x0000000609007c0c */ /* 0x000fc6000bf06070 */
[----:B0123--:R-:W-:Y:S10]  /*0150*/  @P1 BRA `(.L_x_2) ;  /* 0x0000000000141947 */ /* 0x00fff40003800000 */
[----:B------:R-:W2:Y:S04]  /*0160*/  LDG.E R5, desc[UR4][R2.64] ;  /* 0x0000000402057981 */ /* 0x000ea8000c1e1900 */
[----:B------:R-:W2:Y:S02]  /*0170*/  LDG.E R8, desc[UR4][R2.64+0x4] ;  /* 0x0000040402087981 */ /* 0x000ea4000c1e1900 */
[----:B--2---:R-:W-:-:S13]  /*0180*/  ISETP.GT.AND P1, PT, R5, R8, PT ;  /* 0x000000080500720c */ /* 0x004fda0003f24270 */
[----:B------:R0:W-:Y:S04]  /*0190*/  @P1 STG.E desc[UR4][R2.64], R8 ;  /* 0x0000000802001986 */ /* 0x0001e8000c101904 */
[----:B------:R0:W-:Y:S02]  /*01a0*/  @P1 STG.E desc[UR4][R2.64+0x4], R5 ;  /* 0x0000040502001986 */ /* 0x0001e4000c101904 */
.L_x_2:
[----:B------:R-:W-:Y:S05]  /*01b0*/  BSYNC.RECONVERGENT B0 ;  /* 0x0000000000007941 */ /* 0x000fea0003800200 */
.L_x_1:
[----:B------:R-:W-:Y:S01]  /*01c0*/  BAR.SYNC.DEFER_BLOCKING 0x0 ;  /* 0x0000000000007b1d */ /* 0x000fe20000010000 */
[----:B------:R-:W-:-:S05]  /*01d0*/  ISETP.GE.U32.AND P1, PT, R4, UR6, PT ;  /* 0x0000000604007c0c */ /* 0x000fca000bf26070 */
[----:B------:R-:W-:Y:S04]  /*01e0*/  BSSY.RECONVERGENT B0, `(.L_x_3) ;  /* 0x0000007000007945 */ /* 0x000fe80003800200 */
[----:B------:R-:W-:Y:S05]  /*01f0*/  @P0 BRA `(.L_x_4) ;  /* 0x0000000000140947 */ /* 0x000fea0003800000 */
[----:B0-----:R-:W2:Y:S04]  /*0200*/  LDG.E R5, desc[UR4][R2.64+0x4] ;  /* 0x0000040402057981 */ /* 0x001ea8000c1e1900 */
[----:B------:R-:W2:Y:S02]  /*0210*/  LDG.E R8, desc[UR4][R2.64+0x8] ;  /* 0x0000080402087981 */ /* 0x000ea4000c1e1900 */
[----:B--2---:R-:W-:-:S13]  /*0220*/  ISETP.GT.AND P2, PT, R5, R8, PT ;  /* 0x000000080500720c */ /* 0x004fda0003f44270 */
[----:B------:R1:W-:Y:S04]  /*0230*/  @P2 STG.E desc[UR4][R2.64+0x4], R8 ;  /* 0x0000040802002986 */ /* 0x0003e8000c101904 */
[----:B------:R1:W-:Y:S02]  /*0240*/  @P2 STG.E desc[UR4][R2.64+0x8], R5 ;  /* 0x0000080502002986 */ /* 0x0003e4000c101904 */
.L_x_4:
[----:B------:R-:W-:Y:S05]  /*0250*/  BSYNC.RECONVERGENT B0 ;  /* 0x0000000000007941 */ /* 0x000fea0003800200 */
.L_x_3:
[----:B------:R-:W-:Y:S06]  /*0260*/  BAR.SYNC.DEFER_BLOCKING 0x0 ;  /* 0x0000000000007b1d */ /* 0x000fec0000010000 */
[----:B------:R-:W-:Y:S04]  /*0270*/  BSSY.RECONVERGENT B0, `(.L_x_5) ;  /* 0x0000007000007945 */ /* 0x000fe80003800200 */
[----:B------:R-:W-:Y:S05]  /*0280*/  @P1 BRA `(.L_x_6) ;  /* 0x0000000000141947 */ /* 0x000fea0003800000 */
[----:B01----:R-:W2:Y:S04]  /*0290*/  LDG.E R5, desc[UR4][R2.64] ;  /* 0x0000000402057981 */ /* 0x003ea8000c1e1900 */
[----:B------:R-:W2:Y:S02]  /*02a0*/  LDG.E R8, desc[UR4][R2.64+0x4] ;  /* 0x0000040402087981 */ /* 0x000ea4000c1e1900 */
[----:B--2---:R-:W-:-:S13]  /*02b0*/  ISETP.GT.AND P2, PT, R5, R8, PT ;  /* 0x000000080500720c */ /* 0x004fda0003f44270 */
[----:B------:R2:W-:Y:S04]  /*02c0*/  @P2 STG.E desc[UR4][R2.64], R8 ;  /* 0x0000000802002986 */ /* 0x0005e8000c101904 */
[----:B------:R2:W-:Y:S02]  /*02d0*/  @P2 STG.E desc[UR4][R2.64+0x4], R5 ;  /* 0x0000040502002986 */ /* 0x0005e4000c101904 */
.L_x_6:
[----:B------:R-:W-:Y:S05]  /*02e0*/  BSYNC.RECONVERGENT B0 ;  /* 0x0000000000007941 */ /* 0x000fea0003800200 */
.L_x_5:
[----:B------:R-:W-:Y:S01]  /*02f0*/  VIADD R10, R10, 0x4 ;  /* 0x000000040a0a7836 */ /* 0x000fe20000000000 */
[----:B------:R-:W-:Y:S04]  /*0300*/  BAR.SYNC.DEFER_BLOCKING 0x0 ;  /* 0x0000000000007b1d */ /* 0x000fe80000010000 */
[----:B------:R-:W-:Y:S02]  /*0310*/  ISETP.NE.AND P2, PT, R10, RZ, PT ;  /* 0x000000ff0a00720c */ /* 0x000fe40003f45270 */
[----:B------:R-:W-:Y:S04]  /*0320*/  BSSY.RECONVERGENT B0, `(.L_x_7) ;  /* 0x0000007000007945 */ /* 0x000fe80003800200 */
[----:B------:R-:W-:Y:S07]  /*0330*/  @P0 BRA `(.L_x_8) ;  /* 0x0000000000140947 */ /* 0x000fee0003800000 */
[----:B012---:R-:W2:Y:S04]  /*0340*/  LDG.E R5, desc[UR4][R2.64+0x4] ;  /* 0x0000040402057981 */ /* 0x007ea8000c1e1900 */
[----:B------:R-:W2:Y:S02]  /*0350*/  LDG.E R8, desc[UR4][R2.64+0x8] ;  /* 0x0000080402087981 */ /* 0x000ea4000c1e1900 */
[----:B--2---:R-:W-:-:S13]  /*0360*/  ISETP.GT.AND P0, PT, R5, R8, PT ;  /* 0x000000080500720c */ /* 0x004fda0003f04270 */
[----:B------:R3:W-:Y:S04]  /*0370*/  @P0 STG.E desc[UR4][R2.64+0x4], R8 ;  /* 0x0000040802000986 */ /* 0x0007e8000c101904 */
[----:B------:R3:W-:Y:S02]  /*0380*/  @P0 STG.E desc[UR4][R2.64+0x8], R5 ;  /* 0x0000080502000986 */ /* 0x0007e4000c101904 */
.L_x_8:
[----:B------:R-:W-:Y:S05]  /*0390*/  BSYNC.RECONVERGENT B0 ;  /* 0x0000000000007941 */ /* 0x000fea0003800200 */
.L_x_7:
[----:B------:R-:W-:Y:S06]  /*03a0*/  BAR.SYNC.DEFER_BLOCKING 0x0 ;  /* 0x0000000000007b1d */ /* 0x000fec0000010000 */
[----:B------:R-:W-:Y:S05]  /*03b0*/  @P2 BRA `(.L_x_9) ;  /* 0xfffffffc005c2947 */ /* 0x000fea000383ffff */
.L_x_0:
[----:B------:R-:W-:-:S13]  /*03c0*/  ISETP.NE.AND P0, PT, R6, RZ, PT ;  /* 0x000000ff0600720c */ /* 0x000fda0003f05270 */
[----:B------:R-:W-:Y:S05]  /*03d0*/  @!P0 EXIT ;  /* 0x000000000000894d */ /* 0x000fea0003800000 */
[----:B0123--:R-:W0:Y:S01]  /*03e0*/  LDC.64 R4, c[0x0][0x380] ;  /* 0x0000e000ff047b82 */ /* 0x00fe220000000a00 */
[----:B------:R-:W-:Y:S01]  /*03f0*/  IMAD.MOV R6, RZ, RZ, -R6 ;  /* 0x000000ffff067224 */ /* 0x000fe200078e0a06 */
[----:B------:R-:W1:Y:S06]  /*0400*/  LDCU UR6, c[0x0][0x388] ;  /* 0x00007100ff0677ac */ /* 0x000e6c0008000800 */
.L_x_12:
[----:B-1----:R-:W-:Y:S01]  /*0410*/  LOP3.LUT R2, R0, 0x1, RZ, 0xc0, !PT ;  /* 0x0000000100027812 */ /* 0x002fe200078ec0ff */
[----:B------:R-:W-:Y:S04]  /*0420*/  BSSY.RECONVERGENT B0, `(.L_x_10) ;  /* 0x000000b000007945 */ /* 0x000fe80003800200 */
[----:B------:R-:W-:-:S04]  /*0430*/  IMAD.IADD R3, R7, 0x1, R2 ;  /* 0x0000000107037824 */ /* 0x000fc800078e0202 */
[----:B------:R-:W-:-:S05]  /*0440*/  VIADD R2, R3, 0x1 ;  /* 0x0000000103027836 */ /* 0x000fca0000000000 */
[----:B-1----:R-:W-:-:S13]  /*0450*/  ISETP.GE.AND P0, PT, R2, UR6, PT ;  /* 0x0000000602007c0c */ /* 0x002fda000bf06270 */
[----:B------:R-:W-:Y:S05]  /*0460*/  @P0 BRA `(.L_x_11) ;  /* 0x0000000000180947 */ /* 0x000fea0003800000 */
[----:B0-----:R-:W-:-:S05]  /*0470*/  IMAD.WIDE.U32 R2, R3, 0x4, R4 ;  /* 0x0000000403027825 */ /* 0x001fca00078e0004 */
[----:B------:R-:W2:Y:S04]  /*0480*/  LDG.E R9, desc[UR4][R2.64] ;  /* 0x0000000402097981 */ /* 0x000ea8000c1e1900 */
[----:B------:R-:W2:Y:S02]  /*0490*/  LDG.E R8, desc[UR4][R2.64+0x4] ;  /* 0x0000040402087981 */ /* 0x000ea4000c1e1900 */
[----:B--2---:R-:W-:-:S13]  /*04a0*/  ISETP.GT.AND P0, PT, R9, R8, PT ;  /* 0x000000080900720c */ /* 0x004fda0003f04270 */
[----:B------:R1:W-:Y:S04]  /*04b0*/  @P0 STG.E desc[UR4][R2.64], R8 ;  /* 0x0000000802000986 */ /* 0x0003e8000c101904 */
[----:B------:R1:W-:Y:S02]  /*04c0*/  @P0 STG.E desc[UR4][R2.64+0x4], R9 ;  /* 0x0000040902000986 */ /* 0x0003e4000c101904 */
.L_x_11:
[----:B------:R-:W-:Y:S05]  /*04d0*/  BSYNC.RECONVERGENT B0 ;  /* 0x0000000000007941 */ /* 0x000fea0003800200 */
.L_x_10:
[----:B------:R-:W-:Y:S01]  /*04e0*/  VIADD R6, R6, 0x1 ;  /* 0x0000000106067836 */ /* 0x000fe20000000000 */
[----:B------:R-:W-:Y:S01]  /*04f0*/  BAR.SYNC.DEFER_BLOCKING 0x0 ;  /* 0x0000000000007b1d */ /* 0x000fe20000010000 */
[----:B------:R-:W-:-:S03]  /*0500*/  VIADD R0, R0, 0x1 ;  /* 0x0000000100007836 */ /* 0x000fc60000000000 */
[----:B------:R-:W-:-:S13]  /*0510*/  ISETP.NE.AND P0, PT, R6, RZ, PT ;  /* 0x000000ff0600720c */ /* 0x000fda0003f05270 */
[----:B------:R-:W-:Y:S05]  /*0520*/  @P0 BRA `(.L_x_12) ;  /* 0xfffffffc00b80947 */ /* 0x000fea000383ffff */
[----:B------:R-:W-:Y:S05]  /*0530*/  EXIT ;  /* 0x000000000000794d */ /* 0x000fea0003800000 */
.L_x_13:
[----:B------:R-:W-:-:S00]  /*0540*/  BRA `(.L_x_13) ;  /* 0xfffffffc00fc7947 */ /* 0x000fc0000383ffff */
[----:B------:R-:W-:-:S00]  /*0550*/  NOP ;  /* 0x0000000000007918 */ /* 0x000fc00000000000 */
        /* <DEDUP_REMOVED lines=10> */
.L_x_14:


//--------------------- .nv.shared.reserved.0     --------------------------
	.section	.nv.shared.reserved.0,"aw",@nobits
	.weak		__nv_reservedSMEM_offset_0_alias
	.size		__nv_reservedSMEM_offset_0_alias, 0, 64
	.other		__nv_reservedSMEM_offset_0_alias,@"STO_CUDA_RESERVED_SHARED STV_DEFAULT"
__nv_reservedSMEM_offset_0_alias:
	.zero		0
	.zero		64


//--------------------- .nv.constant0._Z7sortGPUPii --------------------------
	.section	.nv.constant0._Z7sortGPUPii,"a",@progbits
	.sectionflags	@""
	.align	4
.nv.constant0._Z7sortGPUPii:
	.zero		908


//--------------------- SYMBOLS --------------------------

	.type		.nv.reservedSmem.offset0,@object
	.size		.nv.reservedSmem.offset0,0x4
